//
// Generated by NVIDIA NVVM Compiler
//
// Compiler Build ID: CL-36424714
// Cuda compilation tools, release 13.0, V13.0.88
// Based on NVVM 20.0.0
//

.version 9.0
.target sm_100
.address_size 64

	// .globl	_Z22reduce_warp_divergencePKfPfi
// _ZZ22reduce_warp_divergencePKfPfiE6shared has been demoted

.visible .entry _Z22reduce_warp_divergencePKfPfi(
	.param .u64 .ptr .align 1 _Z22reduce_warp_divergencePKfPfi_param_0,
	.param .u64 .ptr .align 1 _Z22reduce_warp_divergencePKfPfi_param_1,
	.param .u32 _Z22reduce_warp_divergencePKfPfi_param_2
)
{
	.reg .pred 	%p<10>;
	.reg .b32 	%r<16>;
	.reg .b32 	%f<27>;
	.reg .b64 	%rd<9>;
	// demoted variable
	.shared .align 4 .b8 _ZZ22reduce_warp_divergencePKfPfiE6shared[1024];
	ld.param.u64 	%rd2, [_Z22reduce_warp_divergencePKfPfi_param_0];
	ld.param.u64 	%rd1, [_Z22reduce_warp_divergencePKfPfi_param_1];
	cvta.to.global.u64 	%rd3, %rd2;
	mov.u32 	%r1, %ctaid.x;
	mov.u32 	%r2, %tid.x;
	mov.u32 	%r4, %ntid.x;
	mad.lo.s32 	%r5, %r1, %r4, %r2;
	mul.wide.s32 	%rd4, %r5, 4;
	add.s64 	%rd5, %rd3, %rd4;
	ld.global.f32 	%f1, [%rd5];
	shl.b32 	%r6, %r2, 2;
	mov.u32 	%r7, _ZZ22reduce_warp_divergencePKfPfiE6shared;
	add.s32 	%r3, %r7, %r6;
	st.shared.f32 	[%r3], %f1;
	bar.sync 	0;
	setp.gt.u32 	%p1, %r2, 127;
	@%p1 bra 	$L__BB0_2;
	add.s32 	%r9, %r3, %r6;
	ld.shared.f32 	%f2, [%r9+4];
	ld.shared.f32 	%f3, [%r9];
	add.f32 	%f4, %f2, %f3;
	st.shared.f32 	[%r9], %f4;
$L__BB0_2:
	bar.sync 	0;
	setp.gt.u32 	%p2, %r2, 63;
	@%p2 bra 	$L__BB0_4;
	mad.lo.s32 	%r10, %r2, 12, %r3;
	ld.shared.f32 	%f5, [%r10+8];
	ld.shared.f32 	%f6, [%r10];
	add.f32 	%f7, %f5, %f6;
	st.shared.f32 	[%r10], %f7;
$L__BB0_4:
	bar.sync 	0;
	setp.gt.u32 	%p3, %r2, 31;
	@%p3 bra 	$L__BB0_6;
	mad.lo.s32 	%r11, %r2, 28, %r3;
	ld.shared.f32 	%f8, [%r11+16];
	ld.shared.f32 	%f9, [%r11];
	add.f32 	%f10, %f8, %f9;
	st.shared.f32 	[%r11], %f10;
$L__BB0_6:
	bar.sync 	0;
	setp.gt.u32 	%p4, %r2, 15;
	@%p4 bra 	$L__BB0_8;
	mad.lo.s32 	%r12, %r2, 60, %r3;
	ld.shared.f32 	%f11, [%r12+32];
	ld.shared.f32 	%f12, [%r12];
	add.f32 	%f13, %f11, %f12;
	st.shared.f32 	[%r12], %f13;
$L__BB0_8:
	bar.sync 	0;
	setp.gt.u32 	%p5, %r2, 7;
	@%p5 bra 	$L__BB0_10;
	mad.lo.s32 	%r13, %r2, 124, %r3;
	ld.shared.f32 	%f14, [%r13+64];
	ld.shared.f32 	%f15, [%r13];
	add.f32 	%f16, %f14, %f15;
	st.shared.f32 	[%r13], %f16;
$L__BB0_10:
	bar.sync 	0;
	setp.gt.u32 	%p6, %r2, 3;
	@%p6 bra 	$L__BB0_12;
	mad.lo.s32 	%r14, %r2, 252, %r3;
	ld.shared.f32 	%f17, [%r14+128];
	ld.shared.f32 	%f18, [%r14];
	add.f32 	%f19, %f17, %f18;
	st.shared.f32 	[%r14], %f19;
$L__BB0_12:
	bar.sync 	0;
	setp.gt.u32 	%p7, %r2, 1;
	@%p7 bra 	$L__BB0_14;
	mad.lo.s32 	%r15, %r2, 508, %r3;
	ld.shared.f32 	%f20, [%r15+256];
	ld.shared.f32 	%f21, [%r15];
	add.f32 	%f22, %f20, %f21;
	st.shared.f32 	[%r15], %f22;
$L__BB0_14:
	bar.sync 	0;
	setp.ne.s32 	%p8, %r2, 0;
	@%p8 bra 	$L__BB0_16;
	ld.shared.f32 	%f23, [_ZZ22reduce_warp_divergencePKfPfiE6shared+512];
	ld.shared.f32 	%f24, [_ZZ22reduce_warp_divergencePKfPfiE6shared];
	add.f32 	%f25, %f23, %f24;
	st.shared.f32 	[_ZZ22reduce_warp_divergencePKfPfiE6shared], %f25;
$L__BB0_16:
	setp.ne.s32 	%p9, %r2, 0;
	bar.sync 	0;
	@%p9 bra 	$L__BB0_18;
	ld.shared.f32 	%f26, [_ZZ22reduce_warp_divergencePKfPfiE6shared];
	cvta.to.global.u64 	%rd6, %rd1;
	mul.wide.u32 	%rd7, %r1, 4;
	add.s64 	%rd8, %rd6, %rd7;
	st.global.f32 	[%rd8], %f26;
$L__BB0_18:
	ret;

}


// ===== COMPILED SASS (sm_100) =====

	.target	sm_100

	.elftype	@"ET_EXEC"


//--------------------- .note.nv.tkinfo           --------------------------
	.section	.note.nv.tkinfo,"",@"SHT_NOTE"
	.sectionflags	@"SHF_NOTE_NV_TKINFO"
	.tkinfo
        /*0018*/ 	.word	0x00000002
        /*0030*/ 	.string	""
        /*0030*/ 	.string	"ptxas"
        /*0030*/ 	.string	"Cuda compilation tools, release 13.0, V13.0.88"
        /*0030*/ 	.string	"Build cuda_13.0.r13.0/compiler.36424714_0"
        /*0030*/ 	.string	"-arch sm_100 -m 64 "



//--------------------- .note.nv.cuinfo           --------------------------
	.section	.note.nv.cuinfo,"",@"SHT_NOTE"
	.sectionflags	@"SHF_NOTE_NV_CUINFO"
        /*0018*/ 	.short	0x0002
        /*001a*/ 	.short	0x0064
        /*001c*/ 	.short	0x0082
	.zero		2


//--------------------- .nv.info                  --------------------------
	.section	.nv.info,"",@"SHT_CUDA_INFO"
	.align	4


	//----- nvinfo : EIATTR_REGCOUNT
	.align		4
        /*0000*/ 	.byte	0x04, 0x2f
        /*0002*/ 	.short	(.L_1 - .L_0)
	.align		4
.L_0:
        /*0004*/ 	.word	index@(_Z22reduce_warp_divergencePKfPfi)
        /*0008*/ 	.word	0x0000000e


	//----- nvinfo : EIATTR_FRAME_SIZE
	.align		4
.L_1:
        /*000c*/ 	.byte	0x04, 0x11
        /*000e*/ 	.short	(.L_3 - .L_2)
	.align		4
.L_2:
        /*0010*/ 	.word	index@(_Z22reduce_warp_divergencePKfPfi)
        /*0014*/ 	.word	0x00000000


	//----- nvinfo : EIATTR_MIN_STACK_SIZE
	.align		4
.L_3:
        /*0018*/ 	.byte	0x04, 0x12
        /*001a*/ 	.short	(.L_5 - .L_4)
	.align		4
.L_4:
        /*001c*/ 	.word	index@(_Z22reduce_warp_divergencePKfPfi)
        /*0020*/ 	.word	0x00000000
.L_5:


//--------------------- .nv.compat                --------------------------
	.section	.nv.compat,"",@"SHT_CUDA_COMPAT_INFO"
	.align	4
        /*0000*/ 	.byte	0x02, 0x09, 0x00, 0x00, 0x02, 0x02, 0x01, 0x00, 0x02, 0x05, 0x05, 0x00, 0x03, 0x07, 0x01, 0x01
        /*0010*/ 	.byte	0x02, 0x03, 0x00, 0x00, 0x02, 0x06, 0x01, 0x00, 0x04, 0x0b, 0x08, 0x00, 0x09, 0x00, 0x00, 0x00
        /*0020*/ 	.byte	0x00, 0x00, 0x00, 0x00


//--------------------- .nv.info._Z22reduce_warp_divergencePKfPfi --------------------------
	.section	.nv.info._Z22reduce_warp_divergencePKfPfi,"",@"SHT_CUDA_INFO"
	.sectionflags	@""
	.align	4


	//----- nvinfo : EIATTR_CUDA_API_VERSION
	.align		4
        /*0000*/ 	.byte	0x04, 0x37
        /*0002*/ 	.short	(.L_7 - .L_6)
.L_6:
        /*0004*/ 	.word	0x00000082


	//----- nvinfo : EIATTR_KPARAM_INFO
	.align		4
.L_7:
        /*0008*/ 	.byte	0x04, 0x17
        /*000a*/ 	.short	(.L_9 - .L_8)
.L_8:
        /*000c*/ 	.word	0x00000000
        /*0010*/ 	.short	0x0002
        /*0012*/ 	.short	0x0010
        /*0014*/ 	.byte	0x00, 0xf0, 0x11, 0x00


	//----- nvinfo : EIATTR_KPARAM_INFO
	.align		4
.L_9:
        /*0018*/ 	.byte	0x04, 0x17
        /*001a*/ 	.short	(.L_11 - .L_10)
.L_10:
        /*001c*/ 	.word	0x00000000
        /*0020*/ 	.short	0x0001
        /*0022*/ 	.short	0x0008
        /*0024*/ 	.byte	0x00, 0xf5, 0x21, 0x00


	//----- nvinfo : EIATTR_KPARAM_INFO
	.align		4
.L_11:
        /*0028*/ 	.byte	0x04, 0x17
        /*002a*/ 	.short	(.L_13 - .L_12)
.L_12:
        /*002c*/ 	.word	0x00000000
        /*0030*/ 	.short	0x0000
        /*0032*/ 	.short	0x0000
        /*0034*/ 	.byte	0x00, 0xf5, 0x21, 0x00


	//----- nvinfo : EIATTR_SPARSE_MMA_MASK
	.align		4
.L_13:
        /*0038*/ 	.byte	0x03, 0x50
        /*003a*/ 	.short	0x0000


	//----- nvinfo : EIATTR_MAXREG_COUNT
	.align		4
        /*003c*/ 	.byte	0x03, 0x1b
        /*003e*/ 	.short	0x00ff


	//----- nvinfo : EIATTR_NUM_BARRIERS
	.align		4
        /*0040*/ 	.byte	0x02, 0x4c
        /*0042*/ 	.byte	0x01
	.zero		1


	//----- nvinfo : EIATTR_MERCURY_ISA_VERSION
	.align		4
        /*0044*/ 	.byte	0x03, 0x5f
        /*0046*/ 	.short	0x0101


	//----- nvinfo : EIATTR_VRC_CTA_INIT_COUNT
	.align		4
        /*0048*/ 	.byte	0x02, 0x4a
	.zero		1
	.zero		1


	//----- nvinfo : EIATTR_EXIT_INSTR_OFFSETS
	.align		4
        /*004c*/ 	.byte	0x04, 0x1c
        /*004e*/ 	.short	(.L_15 - .L_14)


	//   ....[0]....
.L_14:
        /*0050*/ 	.word	0x00000460


	//   ....[1]....
        /*0054*/ 	.word	0x000004b0


	//----- nvinfo : EIATTR_CBANK_PARAM_SIZE
	.align		4
.L_15:
        /*0058*/ 	.byte	0x03, 0x19
        /*005a*/ 	.short	0x0014


	//----- nvinfo : EIATTR_PARAM_CBANK
	.align		4
        /*005c*/ 	.byte	0x04, 0x0a
        /*005e*/ 	.short	(.L_17 - .L_16)
	.align		4
.L_16:
        /*0060*/ 	.word	index@(.nv.constant0._Z22reduce_warp_divergencePKfPfi)
        /*0064*/ 	.short	0x0380
        /*0066*/ 	.short	0x0014


	//----- nvinfo : EIATTR_SW_WAR
	.align		4
.L_17:
        /*0068*/ 	.byte	0x04, 0x36
        /*006a*/ 	.short	(.L_19 - .L_18)
.L_18:
        /*006c*/ 	.word	0x00000008
.L_19:


//--------------------- .nv.callgraph             --------------------------
	.section	.nv.callgraph,"",@"SHT_CUDA_CALLGRAPH"
	.align	4
	.sectionentsize	8
	.align		4
        /*0000*/ 	.word	0x00000000
	.align		4
        /*0004*/ 	.word	0xffffffff
	.align		4
        /*0008*/ 	.word	0x00000000
	.align		4
        /*000c*/ 	.word	0xfffffffe
	.align		4
        /*0010*/ 	.word	0x00000000
	.align		4
        /*0014*/ 	.word	0xfffffffd
	.align		4
        /*0018*/ 	.word	0x00000000
	.align		4
        /*001c*/ 	.word	0xfffffffc


//--------------------- .text._Z22reduce_warp_divergencePKfPfi --------------------------
	.section	.text._Z22reduce_warp_divergencePKfPfi,"ax",@progbits
	.align	128
        .global         _Z22reduce_warp_divergencePKfPfi
        .type           _Z22reduce_warp_divergencePKfPfi,@function
        .size           _Z22reduce_warp_divergencePKfPfi,(.L_x_1 - _Z22reduce_warp_divergencePKfPfi)
        .other          _Z22reduce_warp_divergencePKfPfi,@"STO_CUDA_ENTRY STV_DEFAULT"
_Z22reduce_warp_divergencePKfPfi:
.text._Z22reduce_warp_divergencePKfPfi:
[----:B------:R-:W-:Y:S01]  /*0000*/  LDC R1, c[0x0][0x37c] ;  /* 0x0000df00ff017b82 */ /* 0x000fe20000000800 */
[----:B------:R-:W0:Y:S07]  /*0010*/  S2R R0, SR_CTAID.X ;  /* 0x0000000000007919 */ /* 0x000e2e0000002500 */
[----:B------:R-:W1:Y:S01]  /*0020*/  LDC.64 R4, c[0x0][0x380] ;  /* 0x0000e000ff047b82 */ /* 0x000e620000000a00 */
[----:B------:R-:W0:Y:S01]  /*0030*/  LDCU UR4, c[0x0][0x360] ;  /* 0x00006c00ff0477ac */ /* 0x000e220008000800 */
[----:B------:R-:W0:Y:S01]  /*0040*/  S2R R3, SR_TID.X ;  /* 0x0000000000037919 */ /* 0x000e220000002100 */
[----:B------:R-:W2:Y:S01]  /*0050*/  LDCU.64 UR6, c[0x0][0x358] ;  /* 0x00006b00ff0677ac */ /* 0x000ea20008000a00 */
[----:B0-----:R-:W-:-:S04]  /*0060*/  IMAD R7, R0, UR4, R3 ;  /* 0x0000000400077c24 */ /* 0x001fc8000f8e0203 */
[----:B-1----:R-:W-:-:S06]  /*0070*/  IMAD.WIDE R4, R7, 0x4, R4 ;  /* 0x0000000407047825 */ /* 0x002fcc00078e0204 */
[----:B--2---:R0:W2:Y:S01]  /*0080*/  LDG.E R4, desc[UR6][R4.64] ;  /* 0x0000000604047981 */ /* 0x0040a2000c1e1900 */
[----:B------:R-:W1:Y:S01]  /*0090*/  S2UR UR5, SR_CgaCtaId ;  /* 0x00000000000579c3 */ /* 0x000e620000008800 */
[----:B------:R-:W-:Y:S01]  /*00a0*/  UMOV UR4, 0x400 ;  /* 0x0000040000047882 */ /* 0x000fe20000000000 */
[C---:B------:R-:W-:Y:S02]  /*00b0*/  ISETP.GT.U32.AND P1, PT, R3.reuse, 0x7f, PT ;  /* 0x0000007f0300780c */ /* 0x040fe40003f24070 */
[----:B------:R-:W-:Y:S01]  /*00c0*/  ISETP.GT.U32.AND P0, PT, R3, 0x3f, PT ;  /* 0x0000003f0300780c */ /* 0x000fe20003f04070 */
[----:B-1----:R-:W-:-:S06]  /*00d0*/  ULEA UR4, UR5, UR4, 0x18 ;  /* 0x0000000405047291 */ /* 0x002fcc000f8ec0ff */
[----:B------:R-:W-:-:S04]  /*00e0*/  LEA R2, R3, UR4, 0x2 ;  /* 0x0000000403027c11 */ /* 0x000fc8000f8e10ff */
[C---:B------:R-:W-:Y:S02]  /*00f0*/  @!P1 LEA R6, R3.reuse, R2, 0x2 ;  /* 0x0000000203069211 */ /* 0x040fe400078e10ff */
[----:B0-----:R-:W-:Y:S01]  /*0100*/  @!P0 IMAD R5, R3, 0xc, R2 ;  /* 0x0000000c03058824 */ /* 0x001fe200078e0202 */
[----:B--2---:R-:W-:Y:S01]  /*0110*/  STS [R2], R4 ;  /* 0x0000000402007388 */ /* 0x004fe20000000800 */
[----:B------:R-:W-:Y:S06]  /*0120*/  BAR.SYNC.DEFER_BLOCKING 0x0 ;  /* 0x0000000000007b1d */ /* 0x000fec0000010000 */
[----:B------:R-:W-:Y:S04]  /*0130*/  @!P1 LDS R7, [R6+0x4] ;  /* 0x0000040006079984 */ /* 0x000fe80000000800 */
[----:B------:R-:W0:Y:S02]  /*0140*/  @!P1 LDS R8, [R6] ;  /* 0x0000000006089984 */ /* 0x000e240000000800 */
[----:B0-----:R-:W-:-:S05]  /*0150*/  @!P1 FADD R7, R7, R8 ;  /* 0x0000000807079221 */ /* 0x001fca0000000000 */
[----:B------:R-:W-:Y:S01]  /*0160*/  @!P1 STS [R6], R7 ;  /* 0x0000000706009388 */ /* 0x000fe20000000800 */
[----:B------:R-:W-:Y:S01]  /*0170*/  BAR.SYNC.DEFER_BLOCKING 0x0 ;  /* 0x0000000000007b1d */ /* 0x000fe20000010000 */
[----:B------:R-:W-:-:S13]  /*0180*/  ISETP.GT.U32.AND P1, PT, R3, 0x1f, PT ;  /* 0x0000001f0300780c */ /* 0x000fda0003f24070 */
[----:B------:R-:W-:Y:S01]  /*0190*/  @!P1 IMAD R4, R3, 0x1c, R2 ;  /* 0x0000001c03049824 */ /* 0x000fe200078e0202 */
        /* <DEDUP_REMOVED lines=33> */
[----:B------:R-:W-:-:S05]  /*03b0*/  ISETP.NE.AND P0, PT, R3, RZ, PT ;  /* 0x000000ff0300720c */ /* 0x000fca0003f05270 */
[----:B------:R-:W-:Y:S04]  /*03c0*/  @!P1 LDS R6, [R2+0x100] ;  /* 0x0001000002069984 */ /* 0x000fe80000000800 */
[----:B------:R-:W0:Y:S02]  /*03d0*/  @!P1 LDS R7, [R2] ;  /* 0x0000000002079984 */ /* 0x000e240000000800 */
[----:B0-----:R-:W-:-:S05]  /*03e0*/  @!P1 FADD R7, R6, R7 ;  /* 0x0000000706079221 */ /* 0x001fca0000000000 */
[----:B------:R-:W-:Y:S01]  /*03f0*/  @!P1 STS [R2], R7 ;  /* 0x0000000702009388 */ /* 0x000fe20000000800 */
[----:B------:R-:W-:Y:S06]  /*0400*/  BAR.SYNC.DEFER_BLOCKING 0x0 ;  /* 0x0000000000007b1d */ /* 0x000fec0000010000 */
[----:B------:R-:W-:Y:S04]  /*0410*/  @!P0 LDS R3, [UR4+0x200] ;  /* 0x00020004ff038984 */ /* 0x000fe80008000800 */
[----:B------:R-:W0:Y:S02]  /*0420*/  @!P0 LDS R6, [UR4] ;  /* 0x00000004ff068984 */ /* 0x000e240008000800 */
[----:B0-----:R-:W-:-:S05]  /*0430*/  @!P0 FADD R3, R3, R6 ;  /* 0x0000000603038221 */ /* 0x001fca0000000000 */
[----:B------:R0:W-:Y:S01]  /*0440*/  @!P0 STS [UR4], R3 ;  /* 0x00000003ff008988 */ /* 0x0001e20008000804 */
[----:B------:R-:W-:Y:S06]  /*0450*/  BAR.SYNC.DEFER_BLOCKING 0x0 ;  /* 0x0000000000007b1d */ /* 0x000fec0000010000 */
[----:B------:R-:W-:Y:S05]  /*0460*/  @P0 EXIT ;  /* 0x000000000000094d */ /* 0x000fea0003800000 */
[----:B------:R-:W1:Y:S01]  /*0470*/  LDS R5, [UR4] ;  /* 0x00000004ff057984 */ /* 0x000e620008000800 */
[----:B0-----:R-:W0:Y:S02]  /*0480*/  LDC.64 R2, c[0x0][0x388] ;  /* 0x0000e200ff027b82 */ /* 0x001e240000000a00 */
[----:B0-----:R-:W-:-:S05]  /*0490*/  IMAD.WIDE.U32 R2, R0, 0x4, R2 ;  /* 0x0000000400027825 */ /* 0x001fca00078e0002 */
[----:B-1----:R-:W-:Y:S01]  /*04a0*/  STG.E desc[UR6][R2.64], R5 ;  /* 0x0000000502007986 */ /* 0x002fe2000c101906 */
[----:B------:R-:W-:Y:S05]  /*04b0*/  EXIT ;  /* 0x000000000000794d */ /* 0x000fea0003800000 */
.L_x_0:
[----:B------:R-:W-:-:S00]  /*04c0*/  BRA `(.L_x_0) ;  /* 0xfffffffc00fc7947 */ /* 0x000fc0000383ffff */
[----:B------:R-:W-:-:S00]  /*04d0*/  NOP ;  /* 0x0000000000007918 */ /* 0x000fc00000000000 */
        /* <DEDUP_REMOVED lines=10> */
.L_x_1:


//--------------------- .nv.shared._Z22reduce_warp_divergencePKfPfi --------------------------
	.section	.nv.shared._Z22reduce_warp_divergencePKfPfi,"aw",@nobits
	.sectionflags	@""
	.align	4
.nv.shared._Z22reduce_warp_divergencePKfPfi:
	.zero		2048


//--------------------- .nv.shared.reserved.0     --------------------------
	.section	.nv.shared.reserved.0,"aw",@nobits
	.weak		__nv_reservedSMEM_offset_0_alias
	.size		__nv_reservedSMEM_offset_0_alias, 0, 64
	.other		__nv_reservedSMEM_offset_0_alias,@"STO_CUDA_RESERVED_SHARED STV_DEFAULT"
__nv_reservedSMEM_offset_0_alias:
	.zero		0
	.zero		64


//--------------------- .nv.constant0._Z22reduce_warp_divergencePKfPfi --------------------------
	.section	.nv.constant0._Z22reduce_warp_divergencePKfPfi,"a",@progbits
	.sectionflags	@""
	.align	4
.nv.constant0._Z22reduce_warp_divergencePKfPfi:
	.zero		916


//--------------------- SYMBOLS --------------------------

	.type		.nv.reservedSmem.offset0,@object
	.size		.nv.reservedSmem.offset0,0x4
	.type		.nv.reservedSmem.cap,@object
	.size		.nv.reservedSmem.cap,0x4
